//
// Generated by NVIDIA NVVM Compiler
//
// Compiler Build ID: CL-36424714
// Cuda compilation tools, release 13.0, V13.0.88
// Based on NVVM 20.0.0
//

.version 9.0
.target sm_100
.address_size 64

	// .globl	sgd_update

.visible .entry sgd_update(
	.param .align 4 .b8 sgd_update_param_0[20],
	.param .u64 sgd_update_param_1,
	.param .u64 .ptr .align 1 sgd_update_param_2,
	.param .u64 .ptr .align 1 sgd_update_param_3,
	.param .u64 .ptr .align 1 sgd_update_param_4
)
{
	.reg .pred 	%p<6>;
	.reg .b32 	%r<9>;
	.reg .b32 	%f<25>;
	.reg .b64 	%rd<13>;

	ld.param.f32 	%f14, [sgd_update_param_0+16];
	ld.param.u32 	%r3, [sgd_update_param_0+12];
	ld.param.f32 	%f13, [sgd_update_param_0+8];
	ld.param.u32 	%r2, [sgd_update_param_0+4];
	ld.param.f32 	%f12, [sgd_update_param_0];
	ld.param.u64 	%rd7, [sgd_update_param_1];
	ld.param.u64 	%rd4, [sgd_update_param_2];
	ld.param.u64 	%rd5, [sgd_update_param_3];
	ld.param.u64 	%rd6, [sgd_update_param_4];
	mov.u32 	%r4, %ctaid.x;
	mov.u32 	%r5, %ntid.x;
	mov.u32 	%r6, %tid.x;
	mad.lo.s32 	%r7, %r4, %r5, %r6;
	cvt.u64.u32 	%rd1, %r7;
	setp.le.u64 	%p1, %rd7, %rd1;
	@%p1 bra 	$L__BB0_6;
	cvta.to.global.u64 	%rd8, %rd4;
	cvta.to.global.u64 	%rd9, %rd5;
	cvta.to.global.u64 	%rd10, %rd6;
	shl.b64 	%rd11, %rd1, 2;
	add.s64 	%rd2, %rd8, %rd11;
	ld.global.f32 	%f4, [%rd2];
	add.s64 	%rd12, %rd10, %rd11;
	ld.global.f32 	%f15, [%rd12];
	add.s64 	%rd3, %rd9, %rd11;
	ld.global.f32 	%f24, [%rd3];
	setp.eq.s32 	%p2, %r3, 1;
	fma.rn.f32 	%f16, %f14, %f4, %f15;
	selp.f32 	%f23, %f16, %f15, %p2;
	setp.eq.s32 	%p3, %r2, 2;
	@%p3 bra 	$L__BB0_4;
	setp.ne.s32 	%p4, %r2, 1;
	@%p4 bra 	$L__BB0_5;
	fma.rn.f32 	%f23, %f13, %f24, %f23;
	mov.f32 	%f24, %f23;
	bra.uni 	$L__BB0_5;
$L__BB0_4:
	fma.rn.f32 	%f24, %f13, %f24, %f23;
	fma.rn.f32 	%f23, %f13, %f24, %f23;
$L__BB0_5:
	mul.f32 	%f17, %f12, %f23;
	setp.eq.s32 	%p5, %r3, 2;
	mul.f32 	%f18, %f14, %f12;
	fma.rn.f32 	%f19, %f18, %f4, %f17;
	selp.f32 	%f20, %f19, %f17, %p5;
	st.global.f32 	[%rd3], %f24;
	ld.global.f32 	%f21, [%rd2];
	sub.f32 	%f22, %f21, %f20;
	st.global.f32 	[%rd2], %f22;
$L__BB0_6:
	ret;

}


// ===== COMPILED SASS (sm_100) =====

	.target	sm_100

	.elftype	@"ET_EXEC"


//--------------------- .note.nv.tkinfo           --------------------------
	.section	.note.nv.tkinfo,"",@"SHT_NOTE"
	.sectionflags	@"SHF_NOTE_NV_TKINFO"
	.tkinfo
        /*0018*/ 	.word	0x00000002
        /*0030*/ 	.string	""
        /*0030*/ 	.string	"ptxas"
        /*0030*/ 	.string	"Cuda compilation tools, release 13.0, V13.0.88"
        /*0030*/ 	.string	"Build cuda_13.0.r13.0/compiler.36424714_0"
        /*0030*/ 	.string	"-arch sm_100 -m 64 "



//--------------------- .note.nv.cuinfo           --------------------------
	.section	.note.nv.cuinfo,"",@"SHT_NOTE"
	.sectionflags	@"SHF_NOTE_NV_CUINFO"
        /*0018*/ 	.short	0x0002
        /*001a*/ 	.short	0x0064
        /*001c*/ 	.short	0x0082
	.zero		2


//--------------------- .nv.info                  --------------------------
	.section	.nv.info,"",@"SHT_CUDA_INFO"
	.align	4


	//----- nvinfo : EIATTR_REGCOUNT
	.align		4
        /*0000*/ 	.byte	0x04, 0x2f
        /*0002*/ 	.short	(.L_1 - .L_0)
	.align		4
.L_0:
        /*0004*/ 	.word	index@(sgd_update)
        /*0008*/ 	.word	0x00000010


	//----- nvinfo : EIATTR_FRAME_SIZE
	.align		4
.L_1:
        /*000c*/ 	.byte	0x04, 0x11
        /*000e*/ 	.short	(.L_3 - .L_2)
	.align		4
.L_2:
        /*0010*/ 	.word	index@(sgd_update)
        /*0014*/ 	.word	0x00000000


	//----- nvinfo : EIATTR_MIN_STACK_SIZE
	.align		4
.L_3:
        /*0018*/ 	.byte	0x04, 0x12
        /*001a*/ 	.short	(.L_5 - .L_4)
	.align		4
.L_4:
        /*001c*/ 	.word	index@(sgd_update)
        /*0020*/ 	.word	0x00000000
.L_5:


//--------------------- .nv.compat                --------------------------
	.section	.nv.compat,"",@"SHT_CUDA_COMPAT_INFO"
	.align	4
        /*0000*/ 	.byte	0x02, 0x09, 0x00, 0x00, 0x02, 0x02, 0x01, 0x00, 0x02, 0x05, 0x05, 0x00, 0x03, 0x07, 0x01, 0x01
        /*0010*/ 	.byte	0x02, 0x03, 0x00, 0x00, 0x02, 0x06, 0x01, 0x00, 0x04, 0x0b, 0x08, 0x00, 0x09, 0x00, 0x00, 0x00
        /*0020*/ 	.byte	0x00, 0x00, 0x00, 0x00


//--------------------- .nv.info.sgd_update       --------------------------
	.section	.nv.info.sgd_update,"",@"SHT_CUDA_INFO"
	.sectionflags	@""
	.align	4


	//----- nvinfo : EIATTR_CUDA_API_VERSION
	.align		4
        /*0000*/ 	.byte	0x04, 0x37
        /*0002*/ 	.short	(.L_7 - .L_6)
.L_6:
        /*0004*/ 	.word	0x00000082


	//----- nvinfo : EIATTR_KPARAM_INFO
	.align		4
.L_7:
        /*0008*/ 	.byte	0x04, 0x17
        /*000a*/ 	.short	(.L_9 - .L_8)
.L_8:
        /*000c*/ 	.word	0x00000000
        /*0010*/ 	.short	0x0004
        /*0012*/ 	.short	0x0030
        /*0014*/ 	.byte	0x00, 0xf5, 0x21, 0x00


	//----- nvinfo : EIATTR_KPARAM_INFO
	.align		4
.L_9:
        /*0018*/ 	.byte	0x04, 0x17
        /*001a*/ 	.short	(.L_11 - .L_10)
.L_10:
        /*001c*/ 	.word	0x00000000
        /*0020*/ 	.short	0x0003
        /*0022*/ 	.short	0x0028
        /*0024*/ 	.byte	0x00, 0xf5, 0x21, 0x00


	//----- nvinfo : EIATTR_KPARAM_INFO
	.align		4
.L_11:
        /*0028*/ 	.byte	0x04, 0x17
        /*002a*/ 	.short	(.L_13 - .L_12)
.L_12:
        /*002c*/ 	.word	0x00000000
        /*0030*/ 	.short	0x0002
        /*0032*/ 	.short	0x0020
        /*0034*/ 	.byte	0x00, 0xf5, 0x21, 0x00


	//----- nvinfo : EIATTR_KPARAM_INFO
	.align		4
.L_13:
        /*0038*/ 	.byte	0x04, 0x17
        /*003a*/ 	.short	(.L_15 - .L_14)
.L_14:
        /*003c*/ 	.word	0x00000000
        /*0040*/ 	.short	0x0001
        /*0042*/ 	.short	0x0018
        /*0044*/ 	.byte	0x00, 0xf0, 0x21, 0x00


	//----- nvinfo : EIATTR_KPARAM_INFO
	.align		4
.L_15:
        /*0048*/ 	.byte	0x04, 0x17
        /*004a*/ 	.short	(.L_17 - .L_16)
.L_16:
        /*004c*/ 	.word	0x00000000
        /*0050*/ 	.short	0x0000
        /*0052*/ 	.short	0x0000
        /*0054*/ 	.byte	0x00, 0xf0, 0x51, 0x00


	//----- nvinfo : EIATTR_SPARSE_MMA_MASK
	.align		4
.L_17:
        /*0058*/ 	.byte	0x03, 0x50
        /*005a*/ 	.short	0x0000


	//----- nvinfo : EIATTR_MAXREG_COUNT
	.align		4
        /*005c*/ 	.byte	0x03, 0x1b
        /*005e*/ 	.short	0x00ff


	//----- nvinfo : EIATTR_MERCURY_ISA_VERSION
	.align		4
        /*0060*/ 	.byte	0x03, 0x5f
        /*0062*/ 	.short	0x0101


	//----- nvinfo : EIATTR_VRC_CTA_INIT_COUNT
	.align		4
        /*0064*/ 	.byte	0x02, 0x4a
	.zero		1
	.zero		1


	//----- nvinfo : EIATTR_EXIT_INSTR_OFFSETS
	.align		4
        /*0068*/ 	.byte	0x04, 0x1c
        /*006a*/ 	.short	(.L_19 - .L_18)


	//   ....[0]....
.L_18:
        /*006c*/ 	.word	0x00000080


	//   ....[1]....
        /*0070*/ 	.word	0x00000300


	//----- nvinfo : EIATTR_CBANK_PARAM_SIZE
	.align		4
.L_19:
        /*0074*/ 	.byte	0x03, 0x19
        /*0076*/ 	.short	0x0038


	//----- nvinfo : EIATTR_PARAM_CBANK
	.align		4
        /*0078*/ 	.byte	0x04, 0x0a
        /*007a*/ 	.short	(.L_21 - .L_20)
	.align		4
.L_20:
        /*007c*/ 	.word	index@(.nv.constant0.sgd_update)
        /*0080*/ 	.short	0x0380
        /*0082*/ 	.short	0x0038


	//----- nvinfo : EIATTR_SW_WAR
	.align		4
.L_21:
        /*0084*/ 	.byte	0x04, 0x36
        /*0086*/ 	.short	(.L_23 - .L_22)
.L_22:
        /*0088*/ 	.word	0x00000008
.L_23:


//--------------------- .nv.callgraph             --------------------------
	.section	.nv.callgraph,"",@"SHT_CUDA_CALLGRAPH"
	.align	4
	.sectionentsize	8
	.align		4
        /*0000*/ 	.word	0x00000000
	.align		4
        /*0004*/ 	.word	0xffffffff
	.align		4
        /*0008*/ 	.word	0x00000000
	.align		4
        /*000c*/ 	.word	0xfffffffe
	.align		4
        /*0010*/ 	.word	0x00000000
	.align		4
        /*0014*/ 	.word	0xfffffffd
	.align		4
        /*0018*/ 	.word	0x00000000
	.align		4
        /*001c*/ 	.word	0xfffffffc


//--------------------- .text.sgd_update          --------------------------
	.section	.text.sgd_update,"ax",@progbits
	.align	128
        .global         sgd_update
        .type           sgd_update,@function
        .size           sgd_update,(.L_x_3 - sgd_update)
        .other          sgd_update,@"STO_CUDA_ENTRY STV_DEFAULT"
sgd_update:
.text.sgd_update:
[----:B------:R-:W-:Y:S01]  /*0000*/  LDC R1, c[0x0][0x37c] ;  /* 0x0000df00ff017b82 */ /* 0x000fe20000000800 */
[----:B------:R-:W0:Y:S07]  /*0010*/  S2R R3, SR_TID.X ;  /* 0x0000000000037919 */ /* 0x000e2e0000002100 */
[----:B------:R-:W0:Y:S01]  /*0020*/  S2UR UR4, SR_CTAID.X ;  /* 0x00000000000479c3 */ /* 0x000e220000002500 */
[----:B------:R-:W1:Y:S07]  /*0030*/  LDCU.64 UR6, c[0x0][0x398] ;  /* 0x00007300ff0677ac */ /* 0x000e6e0008000a00 */
[----:B------:R-:W0:Y:S02]  /*0040*/  LDC R0, c[0x0][0x360] ;  /* 0x0000d800ff007b82 */ /* 0x000e240000000800 */
[----:B0-----:R-:W-:-:S05]  /*0050*/  IMAD R0, R0, UR4, R3 ;  /* 0x0000000400007c24 */ /* 0x001fca000f8e0203 */
[----:B-1----:R-:W-:-:S04]  /*0060*/  ISETP.GE.U32.AND P0, PT, R0, UR6, PT ;  /* 0x0000000600007c0c */ /* 0x002fc8000bf06070 */
[----:B------:R-:W-:-:S13]  /*0070*/  ISETP.GE.U32.AND.EX P0, PT, RZ, UR7, PT, P0 ;  /* 0x00000007ff007c0c */ /* 0x000fda000bf06100 */
[----:B------:R-:W-:Y:S05]  /*0080*/  @P0 EXIT ;  /* 0x000000000000094d */ /* 0x000fea0003800000 */
[----:B------:R-:W0:Y:S01]  /*0090*/  LDCU.128 UR8, c[0x0][0x3a0] ;  /* 0x00007400ff0877ac */ /* 0x000e220008000c00 */
[----:B------:R-:W-:Y:S01]  /*00a0*/  IMAD.SHL.U32 R4, R0, 0x4, RZ ;  /* 0x0000000400047824 */ /* 0x000fe200078e00ff */
[----:B------:R-:W-:Y:S01]  /*00b0*/  SHF.R.U32.HI R5, RZ, 0x1e, R0 ;  /* 0x0000001eff057819 */ /* 0x000fe20000011600 */
[----:B------:R-:W1:Y:S01]  /*00c0*/  LDC R11, c[0x0][0x38c] ;  /* 0x0000e300ff0b7b82 */ /* 0x000e620000000800 */
[----:B------:R-:W2:Y:S01]  /*00d0*/  LDCU.64 UR6, c[0x0][0x3b0] ;  /* 0x00007600ff0677ac */ /* 0x000ea20008000a00 */
[----:B------:R-:W3:Y:S01]  /*00e0*/  LDCU.64 UR4, c[0x0][0x358] ;  /* 0x00006b00ff0477ac */ /* 0x000ee20008000a00 */
[C---:B0-----:R-:W-:Y:S02]  /*00f0*/  IADD3 R2, P0, PT, R4.reuse, UR8, RZ ;  /* 0x0000000804027c10 */ /* 0x041fe4000ff1e0ff */
[----:B--2---:R-:W-:Y:S01]  /*0100*/  IADD3 R6, P1, PT, R4, UR6, RZ ;  /* 0x0000000604067c10 */ /* 0x004fe2000ff3e0ff */
[----:B------:R-:W0:Y:S01]  /*0110*/  LDCU UR6, c[0x0][0x390] ;  /* 0x00007200ff0677ac */ /* 0x000e220008000800 */
[----:B------:R-:W-:-:S02]  /*0120*/  IADD3.X R3, PT, PT, R5, UR9, RZ, P0, !PT ;  /* 0x0000000905037c10 */ /* 0x000fc400087fe4ff */
[C---:B------:R-:W-:Y:S01]  /*0130*/  IADD3.X R7, PT, PT, R5.reuse, UR7, RZ, P1, !PT ;  /* 0x0000000705077c10 */ /* 0x040fe20008ffe4ff */
[----:B------:R-:W2:Y:S01]  /*0140*/  LDCU UR7, c[0x0][0x384] ;  /* 0x00007080ff0777ac */ /* 0x000ea20008000800 */
[----:B------:R-:W-:Y:S01]  /*0150*/  IADD3 R4, P0, PT, R4, UR10, RZ ;  /* 0x0000000a04047c10 */ /* 0x000fe2000ff1e0ff */
[----:B---3--:R-:W0:Y:S03]  /*0160*/  LDG.E R0, desc[UR4][R2.64] ;  /* 0x0000000402007981 */ /* 0x008e26000c1e1900 */
[----:B------:R-:W-:Y:S01]  /*0170*/  IADD3.X R5, PT, PT, R5, UR11, RZ, P0, !PT ;  /* 0x0000000b05057c10 */ /* 0x000fe200087fe4ff */
[----:B------:R-:W0:Y:S04]  /*0180*/  LDG.E R8, desc[UR4][R6.64] ;  /* 0x0000000406087981 */ /* 0x000e28000c1e1900 */
[----:B------:R3:W5:Y:S01]  /*0190*/  LDG.E R9, desc[UR4][R4.64] ;  /* 0x0000000404097981 */ /* 0x000762000c1e1900 */
[----:B-1----:R-:W-:Y:S01]  /*01a0*/  ISETP.NE.AND P0, PT, R11, 0x1, PT ;  /* 0x000000010b00780c */ /* 0x002fe20003f05270 */
[----:B--2---:R-:W-:-:S12]  /*01b0*/  UISETP.NE.AND UP0, UPT, UR7, 0x2, UPT ;  /* 0x000000020700788c */ /* 0x004fd8000bf05270 */
[----:B0-----:R-:W-:Y:S01]  /*01c0*/  @!P0 FFMA R8, R0, UR6, R8 ;  /* 0x0000000600088c23 */ /* 0x001fe20008000008 */
[----:B---3--:R-:W-:Y:S06]  /*01d0*/  BRA.U !UP0, `(.L_x_0) ;  /* 0x0000000108187547 */ /* 0x008fec000b800000 */
[----:B------:R-:W-:-:S09]  /*01e0*/  UISETP.NE.AND UP0, UPT, UR7, 0x1, UPT ;  /* 0x000000010700788c */ /* 0x000fd2000bf05270 */
[----:B------:R-:W-:Y:S05]  /*01f0*/  BRA.U UP0, `(.L_x_1) ;  /* 0x00000001001c7547 */ /* 0x000fea000b800000 */
[----:B------:R-:W0:Y:S02]  /*0200*/  LDCU UR7, c[0x0][0x388] ;  /* 0x00007100ff0777ac */ /* 0x000e240008000800 */
[----:B0----5:R-:W-:-:S04]  /*0210*/  FFMA R8, R9, UR7, R8 ;  /* 0x0000000709087c23 */ /* 0x021fc80008000008 */
[----:B------:R-:W-:Y:S01]  /*0220*/  IMAD.MOV.U32 R9, RZ, RZ, R8 ;  /* 0x000000ffff097224 */ /* 0x000fe200078e0008 */
[----:B------:R-:W-:Y:S06]  /*0230*/  BRA `(.L_x_1) ;  /* 0x00000000000c7947 */ /* 0x000fec0003800000 */
.L_x_0:
[----:B------:R-:W0:Y:S02]  /*0240*/  LDCU UR7, c[0x0][0x388] ;  /* 0x00007100ff0777ac */ /* 0x000e240008000800 */
[----:B0----5:R-:W-:-:S04]  /*0250*/  FFMA R9, R9, UR7, R8 ;  /* 0x0000000709097c23 */ /* 0x021fc80008000008 */
[----:B------:R-:W-:-:S07]  /*0260*/  FFMA R8, R9, UR7, R8 ;  /* 0x0000000709087c23 */ /* 0x000fce0008000008 */
.L_x_1:
[----:B-----5:R-:W-:Y:S01]  /*0270*/  STG.E desc[UR4][R4.64], R9 ;  /* 0x0000000904007986 */ /* 0x020fe2000c101904 */
[----:B------:R-:W0:Y:S03]  /*0280*/  LDC R13, c[0x0][0x380] ;  /* 0x0000e000ff0d7b82 */ /* 0x000e260000000800 */
[----:B------:R-:W2:Y:S01]  /*0290*/  LDG.E R10, desc[UR4][R2.64] ;  /* 0x00000004020a7981 */ /* 0x000ea2000c1e1900 */
[----:B------:R-:W-:Y:S01]  /*02a0*/  ISETP.NE.AND P0, PT, R11, 0x2, PT ;  /* 0x000000020b00780c */ /* 0x000fe20003f05270 */
[----:B0-----:R-:W-:Y:S01]  /*02b0*/  FMUL R7, R8, R13 ;  /* 0x0000000d08077220 */ /* 0x001fe20000400000 */
[----:B------:R-:W-:-:S11]  /*02c0*/  FMUL R6, R13, UR6 ;  /* 0x000000060d067c20 */ /* 0x000fd60008400000 */
[----:B------:R-:W-:-:S04]  /*02d0*/  @!P0 FFMA R7, R0, R6, R7 ;  /* 0x0000000600078223 */ /* 0x000fc80000000007 */
[----:B--2---:R-:W-:-:S05]  /*02e0*/  FADD R7, -R7, R10 ;  /* 0x0000000a07077221 */ /* 0x004fca0000000100 */
[----:B------:R-:W-:Y:S01]  /*02f0*/  STG.E desc[UR4][R2.64], R7 ;  /* 0x0000000702007986 */ /* 0x000fe2000c101904 */
[----:B------:R-:W-:Y:S05]  /*0300*/  EXIT ;  /* 0x000000000000794d */ /* 0x000fea0003800000 */
.L_x_2:
[----:B------:R-:W-:-:S00]  /*0310*/  BRA `(.L_x_2) ;  /* 0xfffffffc00fc7947 */ /* 0x000fc0000383ffff */
[----:B------:R-:W-:-:S00]  /*0320*/  NOP ;  /* 0x0000000000007918 */ /* 0x000fc00000000000 */
        /* <DEDUP_REMOVED lines=13> */
.L_x_3:


//--------------------- .nv.shared.reserved.0     --------------------------
	.section	.nv.shared.reserved.0,"aw",@nobits
	.weak		__nv_reservedSMEM_offset_0_alias
	.size		__nv_reservedSMEM_offset_0_alias, 0, 64
	.other		__nv_reservedSMEM_offset_0_alias,@"STO_CUDA_RESERVED_SHARED STV_DEFAULT"
__nv_reservedSMEM_offset_0_alias:
	.zero		0
	.zero		64


//--------------------- .nv.constant0.sgd_update  --------------------------
	.section	.nv.constant0.sgd_update,"a",@progbits
	.sectionflags	@""
	.align	4
.nv.constant0.sgd_update:
	.zero		952


//--------------------- SYMBOLS --------------------------

	.type		.nv.reservedSmem.offset0,@object
	.size		.nv.reservedSmem.offset0,0x4
